//
// Generated by NVIDIA NVVM Compiler
//
// Compiler Build ID: CL-36424714
// Cuda compilation tools, release 13.0, V13.0.88
// Based on NVVM 20.0.0
//

.version 9.0
.target sm_100
.address_size 64

	// .globl	_Z20singlethread_stencilPiS_i
// _ZZ14faster_stencilPiS_iE4temp has been demoted

.visible .entry _Z20singlethread_stencilPiS_i(
	.param .u64 .ptr .align 1 _Z20singlethread_stencilPiS_i_param_0,
	.param .u64 .ptr .align 1 _Z20singlethread_stencilPiS_i_param_1,
	.param .u32 _Z20singlethread_stencilPiS_i_param_2
)
{
	.reg .pred 	%p<10>;
	.reg .b32 	%r<121>;
	.reg .b64 	%rd<20>;

	ld.param.u64 	%rd9, [_Z20singlethread_stencilPiS_i_param_0];
	ld.param.u64 	%rd10, [_Z20singlethread_stencilPiS_i_param_1];
	ld.param.u32 	%r9, [_Z20singlethread_stencilPiS_i_param_2];
	cvta.to.global.u64 	%rd1, %rd10;
	cvta.to.global.u64 	%rd2, %rd9;
	mov.u32 	%r10, %tid.x;
	setp.ne.s32 	%p1, %r10, 0;
	setp.lt.s32 	%p2, %r9, 1;
	or.pred  	%p3, %p1, %p2;
	@%p3 bra 	$L__BB0_9;
	and.b32  	%r1, %r9, 3;
	setp.lt.u32 	%p4, %r9, 4;
	mov.b32 	%r120, 0;
	@%p4 bra 	$L__BB0_4;
	and.b32  	%r120, %r9, 2147483644;
	neg.s32 	%r118, %r120;
	add.s64 	%rd19, %rd1, 8;
	add.s64 	%rd18, %rd2, 20;
$L__BB0_3:
	.pragma "nounroll";
	ld.global.u32 	%r12, [%rd19+-8];
	ld.global.u32 	%r13, [%rd18+-20];
	add.s32 	%r14, %r12, %r13;
	st.global.u32 	[%rd19+-8], %r14;
	ld.global.u32 	%r15, [%rd18+-16];
	add.s32 	%r16, %r14, %r15;
	st.global.u32 	[%rd19+-8], %r16;
	ld.global.u32 	%r17, [%rd18+-12];
	add.s32 	%r18, %r16, %r17;
	st.global.u32 	[%rd19+-8], %r18;
	ld.global.u32 	%r19, [%rd18+-8];
	add.s32 	%r20, %r18, %r19;
	st.global.u32 	[%rd19+-8], %r20;
	ld.global.u32 	%r21, [%rd18+-4];
	add.s32 	%r22, %r20, %r21;
	st.global.u32 	[%rd19+-8], %r22;
	ld.global.u32 	%r23, [%rd18];
	add.s32 	%r24, %r22, %r23;
	st.global.u32 	[%rd19+-8], %r24;
	ld.global.u32 	%r25, [%rd18+4];
	add.s32 	%r26, %r24, %r25;
	st.global.u32 	[%rd19+-8], %r26;
	ld.global.u32 	%r27, [%rd19+-4];
	ld.global.u32 	%r28, [%rd18+-16];
	add.s32 	%r29, %r27, %r28;
	st.global.u32 	[%rd19+-4], %r29;
	ld.global.u32 	%r30, [%rd18+-12];
	add.s32 	%r31, %r29, %r30;
	st.global.u32 	[%rd19+-4], %r31;
	ld.global.u32 	%r32, [%rd18+-8];
	add.s32 	%r33, %r31, %r32;
	st.global.u32 	[%rd19+-4], %r33;
	ld.global.u32 	%r34, [%rd18+-4];
	add.s32 	%r35, %r33, %r34;
	st.global.u32 	[%rd19+-4], %r35;
	ld.global.u32 	%r36, [%rd18];
	add.s32 	%r37, %r35, %r36;
	st.global.u32 	[%rd19+-4], %r37;
	ld.global.u32 	%r38, [%rd18+4];
	add.s32 	%r39, %r37, %r38;
	st.global.u32 	[%rd19+-4], %r39;
	ld.global.u32 	%r40, [%rd18+8];
	add.s32 	%r41, %r39, %r40;
	st.global.u32 	[%rd19+-4], %r41;
	ld.global.u32 	%r42, [%rd19];
	ld.global.u32 	%r43, [%rd18+-12];
	add.s32 	%r44, %r42, %r43;
	st.global.u32 	[%rd19], %r44;
	ld.global.u32 	%r45, [%rd18+-8];
	add.s32 	%r46, %r44, %r45;
	st.global.u32 	[%rd19], %r46;
	ld.global.u32 	%r47, [%rd18+-4];
	add.s32 	%r48, %r46, %r47;
	st.global.u32 	[%rd19], %r48;
	ld.global.u32 	%r49, [%rd18];
	add.s32 	%r50, %r48, %r49;
	st.global.u32 	[%rd19], %r50;
	ld.global.u32 	%r51, [%rd18+4];
	add.s32 	%r52, %r50, %r51;
	st.global.u32 	[%rd19], %r52;
	ld.global.u32 	%r53, [%rd18+8];
	add.s32 	%r54, %r52, %r53;
	st.global.u32 	[%rd19], %r54;
	ld.global.u32 	%r55, [%rd18+12];
	add.s32 	%r56, %r54, %r55;
	st.global.u32 	[%rd19], %r56;
	ld.global.u32 	%r57, [%rd19+4];
	ld.global.u32 	%r58, [%rd18+-8];
	add.s32 	%r59, %r57, %r58;
	st.global.u32 	[%rd19+4], %r59;
	ld.global.u32 	%r60, [%rd18+-4];
	add.s32 	%r61, %r59, %r60;
	st.global.u32 	[%rd19+4], %r61;
	ld.global.u32 	%r62, [%rd18];
	add.s32 	%r63, %r61, %r62;
	st.global.u32 	[%rd19+4], %r63;
	ld.global.u32 	%r64, [%rd18+4];
	add.s32 	%r65, %r63, %r64;
	st.global.u32 	[%rd19+4], %r65;
	ld.global.u32 	%r66, [%rd18+8];
	add.s32 	%r67, %r65, %r66;
	st.global.u32 	[%rd19+4], %r67;
	ld.global.u32 	%r68, [%rd18+12];
	add.s32 	%r69, %r67, %r68;
	st.global.u32 	[%rd19+4], %r69;
	add.s64 	%rd7, %rd18, 16;
	ld.global.u32 	%r70, [%rd18+16];
	add.s32 	%r71, %r69, %r70;
	st.global.u32 	[%rd19+4], %r71;
	add.s32 	%r118, %r118, 4;
	add.s64 	%rd19, %rd19, 16;
	setp.ne.s32 	%p5, %r118, 0;
	mov.u64 	%rd18, %rd7;
	@%p5 bra 	$L__BB0_3;
$L__BB0_4:
	setp.eq.s32 	%p6, %r1, 0;
	@%p6 bra 	$L__BB0_9;
	setp.eq.s32 	%p7, %r1, 1;
	@%p7 bra 	$L__BB0_7;
	mul.wide.u32 	%rd11, %r120, 4;
	add.s64 	%rd12, %rd1, %rd11;
	ld.global.u32 	%r72, [%rd12];
	add.s64 	%rd13, %rd2, %rd11;
	ld.global.u32 	%r73, [%rd13];
	add.s32 	%r74, %r72, %r73;
	st.global.u32 	[%rd12], %r74;
	ld.global.u32 	%r75, [%rd13+4];
	add.s32 	%r76, %r74, %r75;
	st.global.u32 	[%rd12], %r76;
	add.s32 	%r120, %r120, 2;
	ld.global.u32 	%r77, [%rd13+8];
	add.s32 	%r78, %r76, %r77;
	st.global.u32 	[%rd12], %r78;
	ld.global.u32 	%r79, [%rd13+12];
	add.s32 	%r80, %r78, %r79;
	st.global.u32 	[%rd12], %r80;
	ld.global.u32 	%r81, [%rd13+16];
	add.s32 	%r82, %r80, %r81;
	st.global.u32 	[%rd12], %r82;
	ld.global.u32 	%r83, [%rd13+20];
	add.s32 	%r84, %r82, %r83;
	st.global.u32 	[%rd12], %r84;
	ld.global.u32 	%r85, [%rd13+24];
	add.s32 	%r86, %r84, %r85;
	st.global.u32 	[%rd12], %r86;
	ld.global.u32 	%r87, [%rd12+4];
	ld.global.u32 	%r88, [%rd13+4];
	add.s32 	%r89, %r87, %r88;
	st.global.u32 	[%rd12+4], %r89;
	ld.global.u32 	%r90, [%rd13+8];
	add.s32 	%r91, %r89, %r90;
	st.global.u32 	[%rd12+4], %r91;
	ld.global.u32 	%r92, [%rd13+12];
	add.s32 	%r93, %r91, %r92;
	st.global.u32 	[%rd12+4], %r93;
	ld.global.u32 	%r94, [%rd13+16];
	add.s32 	%r95, %r93, %r94;
	st.global.u32 	[%rd12+4], %r95;
	ld.global.u32 	%r96, [%rd13+20];
	add.s32 	%r97, %r95, %r96;
	st.global.u32 	[%rd12+4], %r97;
	ld.global.u32 	%r98, [%rd13+24];
	add.s32 	%r99, %r97, %r98;
	st.global.u32 	[%rd12+4], %r99;
	ld.global.u32 	%r100, [%rd13+28];
	add.s32 	%r101, %r99, %r100;
	st.global.u32 	[%rd12+4], %r101;
$L__BB0_7:
	and.b32  	%r102, %r9, 1;
	setp.eq.b32 	%p8, %r102, 1;
	not.pred 	%p9, %p8;
	@%p9 bra 	$L__BB0_9;
	mul.wide.u32 	%rd14, %r120, 4;
	add.s64 	%rd15, %rd1, %rd14;
	ld.global.u32 	%r103, [%rd15];
	mul.wide.s32 	%rd16, %r120, 4;
	add.s64 	%rd17, %rd2, %rd16;
	ld.global.u32 	%r104, [%rd17];
	add.s32 	%r105, %r103, %r104;
	st.global.u32 	[%rd15], %r105;
	ld.global.u32 	%r106, [%rd17+4];
	add.s32 	%r107, %r105, %r106;
	st.global.u32 	[%rd15], %r107;
	ld.global.u32 	%r108, [%rd17+8];
	add.s32 	%r109, %r107, %r108;
	st.global.u32 	[%rd15], %r109;
	ld.global.u32 	%r110, [%rd17+12];
	add.s32 	%r111, %r109, %r110;
	st.global.u32 	[%rd15], %r111;
	ld.global.u32 	%r112, [%rd17+16];
	add.s32 	%r113, %r111, %r112;
	st.global.u32 	[%rd15], %r113;
	ld.global.u32 	%r114, [%rd17+20];
	add.s32 	%r115, %r113, %r114;
	st.global.u32 	[%rd15], %r115;
	ld.global.u32 	%r116, [%rd17+24];
	add.s32 	%r117, %r115, %r116;
	st.global.u32 	[%rd15], %r117;
$L__BB0_9:
	ret;

}
	// .globl	_Z23multiplethreads_stencilPiS_i
.visible .entry _Z23multiplethreads_stencilPiS_i(
	.param .u64 .ptr .align 1 _Z23multiplethreads_stencilPiS_i_param_0,
	.param .u64 .ptr .align 1 _Z23multiplethreads_stencilPiS_i_param_1,
	.param .u32 _Z23multiplethreads_stencilPiS_i_param_2
)
{
	.reg .pred 	%p<2>;
	.reg .b32 	%r<19>;
	.reg .b64 	%rd<8>;

	ld.param.u64 	%rd1, [_Z23multiplethreads_stencilPiS_i_param_0];
	ld.param.u64 	%rd2, [_Z23multiplethreads_stencilPiS_i_param_1];
	ld.param.u32 	%r2, [_Z23multiplethreads_stencilPiS_i_param_2];
	mov.u32 	%r3, %ctaid.x;
	shl.b32 	%r4, %r3, 9;
	mov.u32 	%r5, %tid.x;
	add.s32 	%r1, %r4, %r5;
	setp.ge.s32 	%p1, %r1, %r2;
	@%p1 bra 	$L__BB1_2;
	cvta.to.global.u64 	%rd3, %rd2;
	cvta.to.global.u64 	%rd4, %rd1;
	mul.wide.s32 	%rd5, %r1, 4;
	add.s64 	%rd6, %rd4, %rd5;
	ld.global.u32 	%r6, [%rd6];
	ld.global.u32 	%r7, [%rd6+4];
	add.s32 	%r8, %r7, %r6;
	ld.global.u32 	%r9, [%rd6+8];
	add.s32 	%r10, %r9, %r8;
	ld.global.u32 	%r11, [%rd6+12];
	add.s32 	%r12, %r11, %r10;
	ld.global.u32 	%r13, [%rd6+16];
	add.s32 	%r14, %r13, %r12;
	ld.global.u32 	%r15, [%rd6+20];
	add.s32 	%r16, %r15, %r14;
	ld.global.u32 	%r17, [%rd6+24];
	add.s32 	%r18, %r17, %r16;
	add.s64 	%rd7, %rd3, %rd5;
	st.global.u32 	[%rd7], %r18;
$L__BB1_2:
	ret;

}
	// .globl	_Z14faster_stencilPiS_i
.visible .entry _Z14faster_stencilPiS_i(
	.param .u64 .ptr .align 1 _Z14faster_stencilPiS_i_param_0,
	.param .u64 .ptr .align 1 _Z14faster_stencilPiS_i_param_1,
	.param .u32 _Z14faster_stencilPiS_i_param_2
)
{
	.reg .pred 	%p<3>;
	.reg .b32 	%r<14>;
	.reg .b64 	%rd<9>;
	// demoted variable
	.shared .align 4 .b8 _ZZ14faster_stencilPiS_iE4temp[2072];
	ld.param.u64 	%rd2, [_Z14faster_stencilPiS_i_param_0];
	ld.param.u64 	%rd3, [_Z14faster_stencilPiS_i_param_1];
	ld.param.u32 	%r4, [_Z14faster_stencilPiS_i_param_2];
	mov.u32 	%r5, %ctaid.x;
	shl.b32 	%r6, %r5, 9;
	mov.u32 	%r1, %tid.x;
	add.s32 	%r2, %r6, %r1;
	setp.ge.s32 	%p1, %r2, %r4;
	shl.b32 	%r7, %r1, 2;
	mov.u32 	%r8, _ZZ14faster_stencilPiS_iE4temp;
	add.s32 	%r3, %r8, %r7;
	@%p1 bra 	$L__BB2_3;
	cvta.to.global.u64 	%rd4, %rd2;
	mul.wide.s32 	%rd5, %r2, 4;
	add.s64 	%rd1, %rd4, %rd5;
	ld.global.u32 	%r9, [%rd1+12];
	st.shared.u32 	[%r3+12], %r9;
	setp.gt.u32 	%p2, %r1, 2;
	@%p2 bra 	$L__BB2_3;
	ld.global.u32 	%r10, [%rd1];
	st.shared.u32 	[%r3], %r10;
	ld.global.u32 	%r11, [%rd1+2048];
	st.shared.u32 	[%r3+2060], %r11;
$L__BB2_3:
	bar.sync 	0;
	ld.shared.u32 	%r12, [%r3+24];
	mul.lo.s32 	%r13, %r12, 7;
	cvta.to.global.u64 	%rd6, %rd3;
	mul.wide.s32 	%rd7, %r2, 4;
	add.s64 	%rd8, %rd6, %rd7;
	st.global.u32 	[%rd8], %r13;
	ret;

}


// ===== COMPILED SASS (sm_100) =====

	.target	sm_100

	.elftype	@"ET_EXEC"


//--------------------- .note.nv.tkinfo           --------------------------
	.section	.note.nv.tkinfo,"",@"SHT_NOTE"
	.sectionflags	@"SHF_NOTE_NV_TKINFO"
	.tkinfo
        /*0018*/ 	.word	0x00000002
        /*0030*/ 	.string	""
        /*0030*/ 	.string	"ptxas"
        /*0030*/ 	.string	"Cuda compilation tools, release 13.0, V13.0.88"
        /*0030*/ 	.string	"Build cuda_13.0.r13.0/compiler.36424714_0"
        /*0030*/ 	.string	"-arch sm_100 -m 64 "



//--------------------- .note.nv.cuinfo           --------------------------
	.section	.note.nv.cuinfo,"",@"SHT_NOTE"
	.sectionflags	@"SHF_NOTE_NV_CUINFO"
        /*0018*/ 	.short	0x0002
        /*001a*/ 	.short	0x0064
        /*001c*/ 	.short	0x0082
	.zero		2


//--------------------- .nv.info                  --------------------------
	.section	.nv.info,"",@"SHT_CUDA_INFO"
	.align	4


	//----- nvinfo : EIATTR_REGCOUNT
	.align		4
        /*0000*/ 	.byte	0x04, 0x2f
        /*0002*/ 	.short	(.L_1 - .L_0)
	.align		4
.L_0:
        /*0004*/ 	.word	index@(_Z20singlethread_stencilPiS_i)
        /*0008*/ 	.word	0x00000012


	//----- nvinfo : EIATTR_FRAME_SIZE
	.align		4
.L_1:
        /*000c*/ 	.byte	0x04, 0x11
        /*000e*/ 	.short	(.L_3 - .L_2)
	.align		4
.L_2:
        /*0010*/ 	.word	index@(_Z20singlethread_stencilPiS_i)
        /*0014*/ 	.word	0x00000000


	//----- nvinfo : EIATTR_REGCOUNT
	.align		4
.L_3:
        /*0018*/ 	.byte	0x04, 0x2f
        /*001a*/ 	.short	(.L_5 - .L_4)
	.align		4
.L_4:
        /*001c*/ 	.word	index@(_Z23multiplethreads_stencilPiS_i)
        /*0020*/ 	.word	0x00000010


	//----- nvinfo : EIATTR_FRAME_SIZE
	.align		4
.L_5:
        /*0024*/ 	.byte	0x04, 0x11
        /*0026*/ 	.short	(.L_7 - .L_6)
	.align		4
.L_6:
        /*0028*/ 	.word	index@(_Z23multiplethreads_stencilPiS_i)
        /*002c*/ 	.word	0x00000000


	//----- nvinfo : EIATTR_REGCOUNT
	.align		4
.L_7:
        /*0030*/ 	.byte	0x04, 0x2f
        /*0032*/ 	.short	(.L_9 - .L_8)
	.align		4
.L_8:
        /*0034*/ 	.word	index@(_Z14faster_stencilPiS_i)
        /*0038*/ 	.word	0x0000000e


	//----- nvinfo : EIATTR_FRAME_SIZE
	.align		4
.L_9:
        /*003c*/ 	.byte	0x04, 0x11
        /*003e*/ 	.short	(.L_11 - .L_10)
	.align		4
.L_10:
        /*0040*/ 	.word	index@(_Z14faster_stencilPiS_i)
        /*0044*/ 	.word	0x00000000


	//----- nvinfo : EIATTR_MIN_STACK_SIZE
	.align		4
.L_11:
        /*0048*/ 	.byte	0x04, 0x12
        /*004a*/ 	.short	(.L_13 - .L_12)
	.align		4
.L_12:
        /*004c*/ 	.word	index@(_Z14faster_stencilPiS_i)
        /*0050*/ 	.word	0x00000000


	//----- nvinfo : EIATTR_MIN_STACK_SIZE
	.align		4
.L_13:
        /*0054*/ 	.byte	0x04, 0x12
        /*0056*/ 	.short	(.L_15 - .L_14)
	.align		4
.L_14:
        /*0058*/ 	.word	index@(_Z23multiplethreads_stencilPiS_i)
        /*005c*/ 	.word	0x00000000


	//----- nvinfo : EIATTR_MIN_STACK_SIZE
	.align		4
.L_15:
        /*0060*/ 	.byte	0x04, 0x12
        /*0062*/ 	.short	(.L_17 - .L_16)
	.align		4
.L_16:
        /*0064*/ 	.word	index@(_Z20singlethread_stencilPiS_i)
        /*0068*/ 	.word	0x00000000
.L_17:


//--------------------- .nv.compat                --------------------------
	.section	.nv.compat,"",@"SHT_CUDA_COMPAT_INFO"
	.align	4
        /*0000*/ 	.byte	0x02, 0x09, 0x00, 0x00, 0x02, 0x02, 0x01, 0x00, 0x02, 0x05, 0x05, 0x00, 0x03, 0x07, 0x01, 0x01
        /*0010*/ 	.byte	0x02, 0x03, 0x00, 0x00, 0x02, 0x06, 0x01, 0x00, 0x04, 0x0b, 0x08, 0x00, 0x09, 0x00, 0x00, 0x00
        /*0020*/ 	.byte	0x00, 0x00, 0x00, 0x00


//--------------------- .nv.info._Z14faster_stencilPiS_i --------------------------
	.section	.nv.info._Z14faster_stencilPiS_i,"",@"SHT_CUDA_INFO"
	.sectionflags	@""
	.align	4


	//----- nvinfo : EIATTR_CUDA_API_VERSION
	.align		4
        /*0000*/ 	.byte	0x04, 0x37
        /*0002*/ 	.short	(.L_19 - .L_18)
.L_18:
        /*0004*/ 	.word	0x00000082


	//----- nvinfo : EIATTR_KPARAM_INFO
	.align		4
.L_19:
        /*0008*/ 	.byte	0x04, 0x17
        /*000a*/ 	.short	(.L_21 - .L_20)
.L_20:
        /*000c*/ 	.word	0x00000000
        /*0010*/ 	.short	0x0002
        /*0012*/ 	.short	0x0010
        /*0014*/ 	.byte	0x00, 0xf0, 0x11, 0x00


	//----- nvinfo : EIATTR_KPARAM_INFO
	.align		4
.L_21:
        /*0018*/ 	.byte	0x04, 0x17
        /*001a*/ 	.short	(.L_23 - .L_22)
.L_22:
        /*001c*/ 	.word	0x00000000
        /*0020*/ 	.short	0x0001
        /*0022*/ 	.short	0x0008
        /*0024*/ 	.byte	0x00, 0xf5, 0x21, 0x00


	//----- nvinfo : EIATTR_KPARAM_INFO
	.align		4
.L_23:
        /*0028*/ 	.byte	0x04, 0x17
        /*002a*/ 	.short	(.L_25 - .L_24)
.L_24:
        /*002c*/ 	.word	0x00000000
        /*0030*/ 	.short	0x0000
        /*0032*/ 	.short	0x0000
        /*0034*/ 	.byte	0x00, 0xf5, 0x21, 0x00


	//----- nvinfo : EIATTR_SPARSE_MMA_MASK
	.align		4
.L_25:
        /*0038*/ 	.byte	0x03, 0x50
        /*003a*/ 	.short	0x0000


	//----- nvinfo : EIATTR_MAXREG_COUNT
	.align		4
        /*003c*/ 	.byte	0x03, 0x1b
        /*003e*/ 	.short	0x00ff


	//----- nvinfo : EIATTR_NUM_BARRIERS
	.align		4
        /*0040*/ 	.byte	0x02, 0x4c
        /*0042*/ 	.byte	0x01
	.zero		1


	//----- nvinfo : EIATTR_MERCURY_ISA_VERSION
	.align		4
        /*0044*/ 	.byte	0x03, 0x5f
        /*0046*/ 	.short	0x0101


	//----- nvinfo : EIATTR_VRC_CTA_INIT_COUNT
	.align		4
        /*0048*/ 	.byte	0x02, 0x4a
	.zero		1
	.zero		1


	//----- nvinfo : EIATTR_EXIT_INSTR_OFFSETS
	.align		4
        /*004c*/ 	.byte	0x04, 0x1c
        /*004e*/ 	.short	(.L_27 - .L_26)


	//   ....[0]....
.L_26:
        /*0050*/ 	.word	0x000001d0


	//----- nvinfo : EIATTR_CRS_STACK_SIZE
	.align		4
.L_27:
        /*0054*/ 	.byte	0x04, 0x1e
        /*0056*/ 	.short	(.L_29 - .L_28)
.L_28:
        /*0058*/ 	.word	0x00000000


	//----- nvinfo : EIATTR_CBANK_PARAM_SIZE
	.align		4
.L_29:
        /*005c*/ 	.byte	0x03, 0x19
        /*005e*/ 	.short	0x0014


	//----- nvinfo : EIATTR_PARAM_CBANK
	.align		4
        /*0060*/ 	.byte	0x04, 0x0a
        /*0062*/ 	.short	(.L_31 - .L_30)
	.align		4
.L_30:
        /*0064*/ 	.word	index@(.nv.constant0._Z14faster_stencilPiS_i)
        /*0068*/ 	.short	0x0380
        /*006a*/ 	.short	0x0014


	//----- nvinfo : EIATTR_SW_WAR
	.align		4
.L_31:
        /*006c*/ 	.byte	0x04, 0x36
        /*006e*/ 	.short	(.L_33 - .L_32)
.L_32:
        /*0070*/ 	.word	0x00000008
.L_33:


//--------------------- .nv.info._Z23multiplethreads_stencilPiS_i --------------------------
	.section	.nv.info._Z23multiplethreads_stencilPiS_i,"",@"SHT_CUDA_INFO"
	.sectionflags	@""
	.align	4


	//----- nvinfo : EIATTR_CUDA_API_VERSION
	.align		4
        /*0000*/ 	.byte	0x04, 0x37
        /*0002*/ 	.short	(.L_35 - .L_34)
.L_34:
        /*0004*/ 	.word	0x00000082


	//----- nvinfo : EIATTR_KPARAM_INFO
	.align		4
.L_35:
        /*0008*/ 	.byte	0x04, 0x17
        /*000a*/ 	.short	(.L_37 - .L_36)
.L_36:
        /*000c*/ 	.word	0x00000000
        /*0010*/ 	.short	0x0002
        /*0012*/ 	.short	0x0010
        /*0014*/ 	.byte	0x00, 0xf0, 0x11, 0x00


	//----- nvinfo : EIATTR_KPARAM_INFO
	.align		4
.L_37:
        /*0018*/ 	.byte	0x04, 0x17
        /*001a*/ 	.short	(.L_39 - .L_38)
.L_38:
        /*001c*/ 	.word	0x00000000
        /*0020*/ 	.short	0x0001
        /*0022*/ 	.short	0x0008
        /*0024*/ 	.byte	0x00, 0xf5, 0x21, 0x00


	//----- nvinfo : EIATTR_KPARAM_INFO
	.align		4
.L_39:
        /*0028*/ 	.byte	0x04, 0x17
        /*002a*/ 	.short	(.L_41 - .L_40)
.L_40:
        /*002c*/ 	.word	0x00000000
        /*0030*/ 	.short	0x0000
        /*0032*/ 	.short	0x0000
        /*0034*/ 	.byte	0x00, 0xf5, 0x21, 0x00


	//----- nvinfo : EIATTR_SPARSE_MMA_MASK
	.align		4
.L_41:
        /*0038*/ 	.byte	0x03, 0x50
        /*003a*/ 	.short	0x0000


	//----- nvinfo : EIATTR_MAXREG_COUNT
	.align		4
        /*003c*/ 	.byte	0x03, 0x1b
        /*003e*/ 	.short	0x00ff


	//----- nvinfo : EIATTR_MERCURY_ISA_VERSION
	.align		4
        /*0040*/ 	.byte	0x03, 0x5f
        /*0042*/ 	.short	0x0101


	//----- nvinfo : EIATTR_VRC_CTA_INIT_COUNT
	.align		4
        /*0044*/ 	.byte	0x02, 0x4a
	.zero		1
	.zero		1


	//----- nvinfo : EIATTR_EXIT_INSTR_OFFSETS
	.align		4
        /*0048*/ 	.byte	0x04, 0x1c
        /*004a*/ 	.short	(.L_43 - .L_42)


	//   ....[0]....
.L_42:
        /*004c*/ 	.word	0x00000060


	//   ....[1]....
        /*0050*/ 	.word	0x00000170


	//----- nvinfo : EIATTR_CBANK_PARAM_SIZE
	.align		4
.L_43:
        /*0054*/ 	.byte	0x03, 0x19
        /*0056*/ 	.short	0x0014


	//----- nvinfo : EIATTR_PARAM_CBANK
	.align		4
        /*0058*/ 	.byte	0x04, 0x0a
        /*005a*/ 	.short	(.L_45 - .L_44)
	.align		4
.L_44:
        /*005c*/ 	.word	index@(.nv.constant0._Z23multiplethreads_stencilPiS_i)
        /*0060*/ 	.short	0x0380
        /*0062*/ 	.short	0x0014


	//----- nvinfo : EIATTR_SW_WAR
	.align		4
.L_45:
        /*0064*/ 	.byte	0x04, 0x36
        /*0066*/ 	.short	(.L_47 - .L_46)
.L_46:
        /*0068*/ 	.word	0x00000008
.L_47:


//--------------------- .nv.info._Z20singlethread_stencilPiS_i --------------------------
	.section	.nv.info._Z20singlethread_stencilPiS_i,"",@"SHT_CUDA_INFO"
	.sectionflags	@""
	.align	4


	//----- nvinfo : EIATTR_CUDA_API_VERSION
	.align		4
        /*0000*/ 	.byte	0x04, 0x37
        /*0002*/ 	.short	(.L_49 - .L_48)
.L_48:
        /*0004*/ 	.word	0x00000082


	//----- nvinfo : EIATTR_KPARAM_INFO
	.align		4
.L_49:
        /*0008*/ 	.byte	0x04, 0x17
        /*000a*/ 	.short	(.L_51 - .L_50)
.L_50:
        /*000c*/ 	.word	0x00000000
        /*0010*/ 	.short	0x0002
        /*0012*/ 	.short	0x0010
        /*0014*/ 	.byte	0x00, 0xf0, 0x11, 0x00


	//----- nvinfo : EIATTR_KPARAM_INFO
	.align		4
.L_51:
        /*0018*/ 	.byte	0x04, 0x17
        /*001a*/ 	.short	(.L_53 - .L_52)
.L_52:
        /*001c*/ 	.word	0x00000000
        /*0020*/ 	.short	0x0001
        /*0022*/ 	.short	0x0008
        /*0024*/ 	.byte	0x00, 0xf5, 0x21, 0x00


	//----- nvinfo : EIATTR_KPARAM_INFO
	.align		4
.L_53:
        /*0028*/ 	.byte	0x04, 0x17
        /*002a*/ 	.short	(.L_55 - .L_54)
.L_54:
        /*002c*/ 	.word	0x00000000
        /*0030*/ 	.short	0x0000
        /*0032*/ 	.short	0x0000
        /*0034*/ 	.byte	0x00, 0xf5, 0x21, 0x00


	//----- nvinfo : EIATTR_SPARSE_MMA_MASK
	.align		4
.L_55:
        /*0038*/ 	.byte	0x03, 0x50
        /*003a*/ 	.short	0x0000


	//----- nvinfo : EIATTR_MAXREG_COUNT
	.align		4
        /*003c*/ 	.byte	0x03, 0x1b
        /*003e*/ 	.short	0x00ff


	//----- nvinfo : EIATTR_MERCURY_ISA_VERSION
	.align		4
        /*0040*/ 	.byte	0x03, 0x5f
        /*0042*/ 	.short	0x0101


	//----- nvinfo : EIATTR_VRC_CTA_INIT_COUNT
	.align		4
        /*0044*/ 	.byte	0x02, 0x4a
	.zero		1
	.zero		1


	//----- nvinfo : EIATTR_EXIT_INSTR_OFFSETS
	.align		4
        /*0048*/ 	.byte	0x04, 0x1c
        /*004a*/ 	.short	(.L_57 - .L_56)


	//   ....[0]....
.L_56:
        /*004c*/ 	.word	0x00000050


	//   ....[1]....
        /*0050*/ 	.word	0x000007a0


	//   ....[2]....
        /*0054*/ 	.word	0x00000b00


	//   ....[3]....
        /*0058*/ 	.word	0x00000cb0


	//----- nvinfo : EIATTR_CBANK_PARAM_SIZE
	.align		4
.L_57:
        /*005c*/ 	.byte	0x03, 0x19
        /*005e*/ 	.short	0x0014


	//----- nvinfo : EIATTR_PARAM_CBANK
	.align		4
        /*0060*/ 	.byte	0x04, 0x0a
        /*0062*/ 	.short	(.L_59 - .L_58)
	.align		4
.L_58:
        /*0064*/ 	.word	index@(.nv.constant0._Z20singlethread_stencilPiS_i)
        /*0068*/ 	.short	0x0380
        /*006a*/ 	.short	0x0014


	//----- nvinfo : EIATTR_SW_WAR
	.align		4
.L_59:
        /*006c*/ 	.byte	0x04, 0x36
        /*006e*/ 	.short	(.L_61 - .L_60)
.L_60:
        /*0070*/ 	.word	0x00000008
.L_61:


//--------------------- .nv.callgraph             --------------------------
	.section	.nv.callgraph,"",@"SHT_CUDA_CALLGRAPH"
	.align	4
	.sectionentsize	8
	.align		4
        /*0000*/ 	.word	0x00000000
	.align		4
        /*0004*/ 	.word	0xffffffff
	.align		4
        /*0008*/ 	.word	0x00000000
	.align		4
        /*000c*/ 	.word	0xfffffffe
	.align		4
        /*0010*/ 	.word	0x00000000
	.align		4
        /*0014*/ 	.word	0xfffffffd
	.align		4
        /*0018*/ 	.word	0x00000000
	.align		4
        /*001c*/ 	.word	0xfffffffc


//--------------------- .text._Z14faster_stencilPiS_i --------------------------
	.section	.text._Z14faster_stencilPiS_i,"ax",@progbits
	.align	128
        .global         _Z14faster_stencilPiS_i
        .type           _Z14faster_stencilPiS_i,@function
        .size           _Z14faster_stencilPiS_i,(.L_x_8 - _Z14faster_stencilPiS_i)
        .other          _Z14faster_stencilPiS_i,@"STO_CUDA_ENTRY STV_DEFAULT"
_Z14faster_stencilPiS_i:
.text._Z14faster_stencilPiS_i:
[----:B------:R-:W-:Y:S01]  /*0000*/  LDC R1, c[0x0][0x37c] ;  /* 0x0000df00ff017b82 */ /* 0x000fe20000000800 */
[----:B------:R-:W0:Y:S07]  /*0010*/  S2R R5, SR_CTAID.X ;  /* 0x0000000000057919 */ /* 0x000e2e0000002500 */
[----:B------:R-:W1:Y:S01]  /*0020*/  S2UR UR5, SR_CgaCtaId ;  /* 0x00000000000579c3 */ /* 0x000e620000008800 */
[----:B------:R-:W2:Y:S01]  /*0030*/  LDCU UR6, c[0x0][0x390] ;  /* 0x00007200ff0677ac */ /* 0x000ea20008000800 */
[----:B------:R-:W-:Y:S01]  /*0040*/  BSSY.RECONVERGENT B0, `(.L_x_0) ;  /* 0x0000012000007945 */ /* 0x000fe20003800200 */
[----:B------:R-:W0:Y:S01]  /*0050*/  S2R R4, SR_TID.X ;  /* 0x0000000000047919 */ /* 0x000e220000002100 */
[----:B------:R-:W-:-:S02]  /*0060*/  UMOV UR4, 0x400 ;  /* 0x0000040000047882 */ /* 0x000fc40000000000 */
[----:B-1----:R-:W-:Y:S01]  /*0070*/  ULEA UR4, UR5, UR4, 0x18 ;  /* 0x0000000405047291 */ /* 0x002fe2000f8ec0ff */
[----:B0-----:R-:W-:-:S05]  /*0080*/  LEA R5, R5, R4, 0x9 ;  /* 0x0000000405057211 */ /* 0x001fca00078e48ff */
[----:B------:R-:W-:Y:S02]  /*0090*/  LEA R0, R4, UR4, 0x2 ;  /* 0x0000000404007c11 */ /* 0x000fe4000f8e10ff */
[----:B--2---:R-:W-:Y:S01]  /*00a0*/  ISETP.GE.AND P0, PT, R5, UR6, PT ;  /* 0x0000000605007c0c */ /* 0x004fe2000bf06270 */
[----:B------:R-:W0:-:S12]  /*00b0*/  LDCU.64 UR6, c[0x0][0x358] ;  /* 0x00006b00ff0677ac */ /* 0x000e180008000a00 */
[----:B------:R-:W-:Y:S05]  /*00c0*/  @P0 BRA `(.L_x_1) ;  /* 0x0000000000240947 */ /* 0x000fea0003800000 */
[----:B------:R-:W1:Y:S01]  /*00d0*/  LDC.64 R2, c[0x0][0x380] ;  /* 0x0000e000ff027b82 */ /* 0x000e620000000a00 */
[----:B------:R-:W-:Y:S01]  /*00e0*/  ISETP.GT.U32.AND P0, PT, R4, 0x2, PT ;  /* 0x000000020400780c */ /* 0x000fe20003f04070 */
[----:B-1----:R-:W-:-:S05]  /*00f0*/  IMAD.WIDE R2, R5, 0x4, R2 ;  /* 0x0000000405027825 */ /* 0x002fca00078e0202 */
[----:B0-----:R-:W2:Y:S07]  /*0100*/  LDG.E R7, desc[UR6][R2.64+0xc] ;  /* 0x00000c0602077981 */ /* 0x001eae000c1e1900 */
[----:B------:R-:W3:Y:S04]  /*0110*/  @!P0 LDG.E R9, desc[UR6][R2.64] ;  /* 0x0000000602098981 */ /* 0x000ee8000c1e1900 */
[----:B------:R-:W4:Y:S04]  /*0120*/  @!P0 LDG.E R11, desc[UR6][R2.64+0x800] ;  /* 0x00080006020b8981 */ /* 0x000f28000c1e1900 */
[----:B--2---:R1:W-:Y:S04]  /*0130*/  STS [R0+0xc], R7 ;  /* 0x00000c0700007388 */ /* 0x0043e80000000800 */
[----:B---3--:R1:W-:Y:S04]  /*0140*/  @!P0 STS [R0], R9 ;  /* 0x0000000900008388 */ /* 0x0083e80000000800 */
[----:B----4-:R1:W-:Y:S02]  /*0150*/  @!P0 STS [R0+0x80c], R11 ;  /* 0x00080c0b00008388 */ /* 0x0103e40000000800 */
.L_x_1:
[----:B0-----:R-:W-:Y:S05]  /*0160*/  BSYNC.RECONVERGENT B0 ;  /* 0x0000000000007941 */ /* 0x001fea0003800200 */
.L_x_0:
[----:B------:R-:W-:Y:S08]  /*0170*/  BAR.SYNC.DEFER_BLOCKING 0x0 ;  /* 0x0000000000007b1d */ /* 0x000ff00000010000 */
[----:B------:R-:W0:Y:S01]  /*0180*/  LDC.64 R2, c[0x0][0x388] ;  /* 0x0000e200ff027b82 */ /* 0x000e220000000a00 */
[----:B-1----:R-:W1:Y:S01]  /*0190*/  LDS R0, [R0+0x18] ;  /* 0x0000180000007984 */ /* 0x002e620000000800 */
[----:B0-----:R-:W-:-:S04]  /*01a0*/  IMAD.WIDE R2, R5, 0x4, R2 ;  /* 0x0000000405027825 */ /* 0x001fc800078e0202 */
[----:B-1----:R-:W-:-:S05]  /*01b0*/  IMAD R5, R0, 0x7, RZ ;  /* 0x0000000700057824 */ /* 0x002fca00078e02ff */
[----:B------:R-:W-:Y:S01]  /*01c0*/  STG.E desc[UR6][R2.64], R5 ;  /* 0x0000000502007986 */ /* 0x000fe2000c101906 */
[----:B------:R-:W-:Y:S05]  /*01d0*/  EXIT ;  /* 0x000000000000794d */ /* 0x000fea0003800000 */
.L_x_2:
[----:B------:R-:W-:-:S00]  /*01e0*/  BRA `(.L_x_2) ;  /* 0xfffffffc00fc7947 */ /* 0x000fc0000383ffff */
[----:B------:R-:W-:-:S00]  /*01f0*/  NOP ;  /* 0x0000000000007918 */ /* 0x000fc00000000000 */
        /* <DEDUP_REMOVED lines=8> */
.L_x_8:


//--------------------- .text._Z23multiplethreads_stencilPiS_i --------------------------
	.section	.text._Z23multiplethreads_stencilPiS_i,"ax",@progbits
	.align	128
        .global         _Z23multiplethreads_stencilPiS_i
        .type           _Z23multiplethreads_stencilPiS_i,@function
        .size           _Z23multiplethreads_stencilPiS_i,(.L_x_9 - _Z23multiplethreads_stencilPiS_i)
        .other          _Z23multiplethreads_stencilPiS_i,@"STO_CUDA_ENTRY STV_DEFAULT"
_Z23multiplethreads_stencilPiS_i:
.text._Z23multiplethreads_stencilPiS_i:
[----:B------:R-:W-:Y:S01]  /*0000*/  LDC R1, c[0x0][0x37c] ;  /* 0x0000df00ff017b82 */ /* 0x000fe20000000800 */
[----:B------:R-:W0:Y:S01]  /*0010*/  S2R R7, SR_CTAID.X ;  /* 0x0000000000077919 */ /* 0x000e220000002500 */
[----:B------:R-:W1:Y:S01]  /*0020*/  LDCU UR4, c[0x0][0x390] ;  /* 0x00007200ff0477ac */ /* 0x000e620008000800 */
[----:B------:R-:W0:Y:S02]  /*0030*/  S2R R0, SR_TID.X ;  /* 0x0000000000007919 */ /* 0x000e240000002100 */
[----:B0-----:R-:W-:-:S05]  /*0040*/  IMAD R7, R7, 0x200, R0 ;  /* 0x0000020007077824 */ /* 0x001fca00078e0200 */
[----:B-1----:R-:W-:-:S13]  /*0050*/  ISETP.GE.AND P0, PT, R7, UR4, PT ;  /* 0x0000000407007c0c */ /* 0x002fda000bf06270 */
[----:B------:R-:W-:Y:S05]  /*0060*/  @P0 EXIT ;  /* 0x000000000000094d */ /* 0x000fea0003800000 */
[----:B------:R-:W0:Y:S01]  /*0070*/  LDC.64 R2, c[0x0][0x380] ;  /* 0x0000e000ff027b82 */ /* 0x000e220000000a00 */
[----:B------:R-:W1:Y:S07]  /*0080*/  LDCU.64 UR4, c[0x0][0x358] ;  /* 0x00006b00ff0477ac */ /* 0x000e6e0008000a00 */
[----:B------:R-:W2:Y:S01]  /*0090*/  LDC.64 R4, c[0x0][0x388] ;  /* 0x0000e200ff047b82 */ /* 0x000ea20000000a00 */
[----:B0-----:R-:W-:-:S05]  /*00a0*/  IMAD.WIDE R2, R7, 0x4, R2 ;  /* 0x0000000407027825 */ /* 0x001fca00078e0202 */
[----:B-1----:R-:W3:Y:S04]  /*00b0*/  LDG.E R0, desc[UR4][R2.64] ;  /* 0x0000000402007981 */ /* 0x002ee8000c1e1900 */
[----:B------:R-:W3:Y:S04]  /*00c0*/  LDG.E R9, desc[UR4][R2.64+0x4] ;  /* 0x0000040402097981 */ /* 0x000ee8000c1e1900 */
[----:B------:R-:W3:Y:S04]  /*00d0*/  LDG.E R6, desc[UR4][R2.64+0x8] ;  /* 0x0000080402067981 */ /* 0x000ee8000c1e1900 */
[----:B------:R-:W4:Y:S04]  /*00e0*/  LDG.E R11, desc[UR4][R2.64+0xc] ;  /* 0x00000c04020b7981 */ /* 0x000f28000c1e1900 */
[----:B------:R-:W4:Y:S04]  /*00f0*/  LDG.E R8, desc[UR4][R2.64+0x10] ;  /* 0x0000100402087981 */ /* 0x000f28000c1e1900 */
[----:B------:R-:W5:Y:S04]  /*0100*/  LDG.E R13, desc[UR4][R2.64+0x14] ;  /* 0x00001404020d7981 */ /* 0x000f68000c1e1900 */
[----:B------:R-:W5:Y:S01]  /*0110*/  LDG.E R10, desc[UR4][R2.64+0x18] ;  /* 0x00001804020a7981 */ /* 0x000f62000c1e1900 */
[----:B--2---:R-:W-:Y:S01]  /*0120*/  IMAD.WIDE R4, R7, 0x4, R4 ;  /* 0x0000000407047825 */ /* 0x004fe200078e0204 */
[----:B---3--:R-:W-:-:S04]  /*0130*/  IADD3 R0, PT, PT, R6, R9, R0 ;  /* 0x0000000906007210 */ /* 0x008fc80007ffe000 */
[----:B----4-:R-:W-:-:S04]  /*0140*/  IADD3 R0, PT, PT, R8, R11, R0 ;  /* 0x0000000b08007210 */ /* 0x010fc80007ffe000 */
[----:B-----5:R-:W-:-:S05]  /*0150*/  IADD3 R13, PT, PT, R10, R13, R0 ;  /* 0x0000000d0a0d7210 */ /* 0x020fca0007ffe000 */
[----:B------:R-:W-:Y:S01]  /*0160*/  STG.E desc[UR4][R4.64], R13 ;  /* 0x0000000d04007986 */ /* 0x000fe2000c101904 */
[----:B------:R-:W-:Y:S05]  /*0170*/  EXIT ;  /* 0x000000000000794d */ /* 0x000fea0003800000 */
.L_x_3:
        /* <DEDUP_REMOVED lines=16> */
.L_x_9:


//--------------------- .text._Z20singlethread_stencilPiS_i --------------------------
	.section	.text._Z20singlethread_stencilPiS_i,"ax",@progbits
	.align	128
        .global         _Z20singlethread_stencilPiS_i
        .type           _Z20singlethread_stencilPiS_i,@function
        .size           _Z20singlethread_stencilPiS_i,(.L_x_10 - _Z20singlethread_stencilPiS_i)
        .other          _Z20singlethread_stencilPiS_i,@"STO_CUDA_ENTRY STV_DEFAULT"
_Z20singlethread_stencilPiS_i:
.text._Z20singlethread_stencilPiS_i:
[----:B------:R-:W-:Y:S01]  /*0000*/  LDC R1, c[0x0][0x37c] ;  /* 0x0000df00ff017b82 */ /* 0x000fe20000000800 */
[----:B------:R-:W0:Y:S07]  /*0010*/  S2R R0, SR_TID.X ;  /* 0x0000000000007919 */ /* 0x000e2e0000002100 */
[----:B------:R-:W1:Y:S02]  /*0020*/  LDC R6, c[0x0][0x390] ;  /* 0x0000e400ff067b82 */ /* 0x000e640000000800 */
[----:B-1----:R-:W-:-:S04]  /*0030*/  ISETP.GE.AND P0, PT, R6, 0x1, PT ;  /* 0x000000010600780c */ /* 0x002fc80003f06270 */
[----:B0-----:R-:W-:-:S13]  /*0040*/  ISETP.NE.OR P0, PT, R0, RZ, !P0 ;  /* 0x000000ff0000720c */ /* 0x001fda0004705670 */
[----:B------:R-:W-:Y:S05]  /*0050*/  @P0 EXIT ;  /* 0x000000000000094d */ /* 0x000fea0003800000 */
[C---:B------:R-:W-:Y:S01]  /*0060*/  ISETP.GE.U32.AND P1, PT, R6.reuse, 0x4, PT ;  /* 0x000000040600780c */ /* 0x040fe20003f26070 */
[----:B------:R-:W0:Y:S01]  /*0070*/  LDCU.64 UR8, c[0x0][0x358] ;  /* 0x00006b00ff0877ac */ /* 0x000e220008000a00 */
[----:B------:R-:W-:Y:S01]  /*0080*/  LOP3.LUT R10, R6, 0x3, RZ, 0xc0, !PT ;  /* 0x00000003060a7812 */ /* 0x000fe200078ec0ff */
[----:B------:R-:W-:-:S03]  /*0090*/  IMAD.MOV.U32 R0, RZ, RZ, RZ ;  /* 0x000000ffff007224 */ /* 0x000fc600078e00ff */
[----:B------:R-:W-:-:S07]  /*00a0*/  ISETP.NE.AND P0, PT, R10, RZ, PT ;  /* 0x000000ff0a00720c */ /* 0x000fce0003f05270 */
[----:B------:R-:W-:Y:S06]  /*00b0*/  @!P1 BRA `(.L_x_4) ;  /* 0x0000000400b89947 */ /* 0x000fec0003800000 */
[----:B------:R-:W1:Y:S01]  /*00c0*/  LDCU.128 UR4, c[0x0][0x380] ;  /* 0x00007000ff0477ac */ /* 0x000e620008000c00 */
[----:B------:R-:W-:-:S05]  /*00d0*/  LOP3.LUT R0, R6, 0x7ffffffc, RZ, 0xc0, !PT ;  /* 0x7ffffffc06007812 */ /* 0x000fca00078ec0ff */
[----:B------:R-:W-:Y:S01]  /*00e0*/  IMAD.MOV R7, RZ, RZ, -R0 ;  /* 0x000000ffff077224 */ /* 0x000fe200078e0a00 */
[----:B-1----:R-:W-:Y:S02]  /*00f0*/  UIADD3 UR6, UP0, UPT, UR6, 0x8, URZ ;  /* 0x0000000806067890 */ /* 0x002fe4000ff1e0ff */
[----:B------:R-:W-:Y:S02]  /*0100*/  UIADD3 UR4, UP1, UPT, UR4, 0x14, URZ ;  /* 0x0000001404047890 */ /* 0x000fe4000ff3e0ff */
[----:B------:R-:W-:Y:S02]  /*0110*/  UIADD3.X UR7, UPT, UPT, URZ, UR7, URZ, UP0, !UPT ;  /* 0x00000007ff077290 */ /* 0x000fe400087fe4ff */
[----:B------:R-:W-:Y:S01]  /*0120*/  UIADD3.X UR5, UPT, UPT, URZ, UR5, URZ, UP1, !UPT ;  /* 0x00000005ff057290 */ /* 0x000fe20008ffe4ff */
[----:B------:R-:W-:Y:S01]  /*0130*/  MOV R12, UR6 ;  /* 0x00000006000c7c02 */ /* 0x000fe20008000f00 */
[----:B------:R-:W-:Y:S02]  /*0140*/  IMAD.U32 R8, RZ, RZ, UR4 ;  /* 0x00000004ff087e24 */ /* 0x000fe4000f8e00ff */
[----:B------:R-:W-:-:S02]  /*0150*/  IMAD.U32 R11, RZ, RZ, UR7 ;  /* 0x00000007ff0b7e24 */ /* 0x000fc4000f8e00ff */
[----:B------:R-:W-:-:S07]  /*0160*/  MOV R9, UR5 ;  /* 0x0000000500097c02 */ /* 0x000fce0008000f00 */
.L_x_5:
[----:B-1----:R-:W-:Y:S01]  /*0170*/  IMAD.MOV.U32 R2, RZ, RZ, R12 ;  /* 0x000000ffff027224 */ /* 0x002fe200078e000c */
[----:B------:R-:W-:Y:S01]  /*0180*/  MOV R4, R8 ;  /* 0x0000000800047202 */ /* 0x000fe20000000f00 */
[----:B------:R-:W-:Y:S02]  /*0190*/  IMAD.MOV.U32 R3, RZ, RZ, R11 ;  /* 0x000000ffff037224 */ /* 0x000fe400078e000b */
[----:B------:R-:W-:-:S03]  /*01a0*/  IMAD.MOV.U32 R5, RZ, RZ, R9 ;  /* 0x000000ffff057224 */ /* 0x000fc600078e0009 */
[----:B0-----:R-:W2:Y:S04]  /*01b0*/  LDG.E R8, desc[UR8][R2.64+-0x8] ;  /* 0xfffff80802087981 */ /* 0x001ea8000c1e1900 */
[----:B------:R-:W2:Y:S02]  /*01c0*/  LDG.E R9, desc[UR8][R4.64+-0x14] ;  /* 0xffffec0804097981 */ /* 0x000ea4000c1e1900 */
[----:B--2---:R-:W-:-:S05]  /*01d0*/  IMAD.IADD R9, R8, 0x1, R9 ;  /* 0x0000000108097824 */ /* 0x004fca00078e0209 */
[----:B------:R0:W-:Y:S04]  /*01e0*/  STG.E desc[UR8][R2.64+-0x8], R9 ;  /* 0xfffff80902007986 */ /* 0x0001e8000c101908 */
[----:B------:R-:W2:Y:S02]  /*01f0*/  LDG.E R8, desc[UR8][R4.64+-0x10] ;  /* 0xfffff00804087981 */ /* 0x000ea4000c1e1900 */
[----:B--2---:R-:W-:-:S05]  /*0200*/  IADD3 R11, PT, PT, R9, R8, RZ ;  /* 0x00000008090b7210 */ /* 0x004fca0007ffe0ff */
[----:B------:R1:W-:Y:S04]  /*0210*/  STG.E desc[UR8][R2.64+-0x8], R11 ;  /* 0xfffff80b02007986 */ /* 0x0003e8000c101908 */
[----:B------:R-:W2:Y:S02]  /*0220*/  LDG.E R8, desc[UR8][R4.64+-0xc] ;  /* 0xfffff40804087981 */ /* 0x000ea4000c1e1900 */
[----:B--2---:R-:W-:-:S05]  /*0230*/  IMAD.IADD R13, R11, 0x1, R8 ;  /* 0x000000010b0d7824 */ /* 0x004fca00078e0208 */
[----:B------:R2:W-:Y:S04]  /*0240*/  STG.E desc[UR8][R2.64+-0x8], R13 ;  /* 0xfffff80d02007986 */ /* 0x0005e8000c101908 */
[----:B------:R-:W3:Y:S02]  /*0250*/  LDG.E R8, desc[UR8][R4.64+-0x8] ;  /* 0xfffff80804087981 */ /* 0x000ee4000c1e1900 */
[----:B---3--:R-:W-:-:S05]  /*0260*/  IMAD.IADD R15, R13, 0x1, R8 ;  /* 0x000000010d0f7824 */ /* 0x008fca00078e0208 */
[----:B------:R3:W-:Y:S04]  /*0270*/  STG.E desc[UR8][R2.64+-0x8], R15 ;  /* 0xfffff80f02007986 */ /* 0x0007e8000c101908 */
[----:B------:R-:W0:Y:S02]  /*0280*/  LDG.E R8, desc[UR8][R4.64+-0x4] ;  /* 0xfffffc0804087981 */ /* 0x000e24000c1e1900 */
[----:B0-----:R-:W-:-:S05]  /*0290*/  IADD3 R9, PT, PT, R15, R8, RZ ;  /* 0x000000080f097210 */ /* 0x001fca0007ffe0ff */
[----:B------:R0:W-:Y:S04]  /*02a0*/  STG.E desc[UR8][R2.64+-0x8], R9 ;  /* 0xfffff80902007986 */ /* 0x0001e8000c101908 */
[----:B------:R-:W1:Y:S02]  /*02b0*/  LDG.E R8, desc[UR8][R4.64] ;  /* 0x0000000804087981 */ /* 0x000e64000c1e1900 */
[----:B-1----:R-:W-:-:S05]  /*02c0*/  IMAD.IADD R11, R9, 0x1, R8 ;  /* 0x00000001090b7824 */ /* 0x002fca00078e0208 */
[----:B------:R1:W-:Y:S04]  /*02d0*/  STG.E desc[UR8][R2.64+-0x8], R11 ;  /* 0xfffff80b02007986 */ /* 0x0003e8000c101908 */
[----:B------:R-:W2:Y:S02]  /*02e0*/  LDG.E R8, desc[UR8][R4.64+0x4] ;  /* 0x0000040804087981 */ /* 0x000ea4000c1e1900 */
[----:B--2---:R-:W-:Y:S02]  /*02f0*/  IADD3 R13, PT, PT, R11, R8, RZ ;  /* 0x000000080b0d7210 */ /* 0x004fe40007ffe0ff */
[----:B------:R-:W2:Y:S04]  /*0300*/  LDG.E R8, desc[UR8][R2.64+-0x4] ;  /* 0xfffffc0802087981 */ /* 0x000ea8000c1e1900 */
[----:B------:R4:W-:Y:S04]  /*0310*/  STG.E desc[UR8][R2.64+-0x8], R13 ;  /* 0xfffff80d02007986 */ /* 0x0009e8000c101908 */
[----:B---3--:R-:W2:Y:S02]  /*0320*/  LDG.E R15, desc[UR8][R4.64+-0x10] ;  /* 0xfffff008040f7981 */ /* 0x008ea4000c1e1900 */
[----:B--2---:R-:W-:-:S05]  /*0330*/  IMAD.IADD R15, R8, 0x1, R15 ;  /* 0x00000001080f7824 */ /* 0x004fca00078e020f */
[----:B------:R2:W-:Y:S04]  /*0340*/  STG.E desc[UR8][R2.64+-0x4], R15 ;  /* 0xfffffc0f02007986 */ /* 0x0005e8000c101908 */
[----:B------:R-:W0:Y:S02]  /*0350*/  LDG.E R8, desc[UR8][R4.64+-0xc] ;  /* 0xfffff40804087981 */ /* 0x000e24000c1e1900 */
[----:B0-----:R-:W-:-:S05]  /*0360*/  IADD3 R9, PT, PT, R15, R8, RZ ;  /* 0x000000080f097210 */ /* 0x001fca0007ffe0ff */
[----:B------:R0:W-:Y:S04]  /*0370*/  STG.E desc[UR8][R2.64+-0x4], R9 ;  /* 0xfffffc0902007986 */ /* 0x0001e8000c101908 */
[----:B------:R-:W1:Y:S02]  /*0380*/  LDG.E R8, desc[UR8][R4.64+-0x8] ;  /* 0xfffff80804087981 */ /* 0x000e64000c1e1900 */
[----:B-1----:R-:W-:-:S05]  /*0390*/  IMAD.IADD R11, R9, 0x1, R8 ;  /* 0x00000001090b7824 */ /* 0x002fca00078e0208 */
[----:B------:R1:W-:Y:S04]  /*03a0*/  STG.E desc[UR8][R2.64+-0x4], R11 ;  /* 0xfffffc0b02007986 */ /* 0x0003e8000c101908 */
[----:B------:R-:W4:Y:S02]  /*03b0*/  LDG.E R8, desc[UR8][R4.64+-0x4] ;  /* 0xfffffc0804087981 */ /* 0x000f24000c1e1900 */
[----:B----4-:R-:W-:-:S05]  /*03c0*/  IADD3 R13, PT, PT, R11, R8, RZ ;  /* 0x000000080b0d7210 */ /* 0x010fca0007ffe0ff */
[----:B------:R3:W-:Y:S04]  /*03d0*/  STG.E desc[UR8][R2.64+-0x4], R13 ;  /* 0xfffffc0d02007986 */ /* 0x0007e8000c101908 */
[----:B------:R-:W2:Y:S02]  /*03e0*/  LDG.E R8, desc[UR8][R4.64] ;  /* 0x0000000804087981 */ /* 0x000ea4000c1e1900 */
[----:B--2---:R-:W-:-:S05]  /*03f0*/  IMAD.IADD R15, R13, 0x1, R8 ;  /* 0x000000010d0f7824 */ /* 0x004fca00078e0208 */
[----:B------:R2:W-:Y:S04]  /*0400*/  STG.E desc[UR8][R2.64+-0x4], R15 ;  /* 0xfffffc0f02007986 */ /* 0x0005e8000c101908 */
[----:B------:R-:W0:Y:S02]  /*0410*/  LDG.E R8, desc[UR8][R4.64+0x4] ;  /* 0x0000040804087981 */ /* 0x000e24000c1e1900 */
[----:B0-----:R-:W-:-:S05]  /*0420*/  IADD3 R9, PT, PT, R15, R8, RZ ;  /* 0x000000080f097210 */ /* 0x001fca0007ffe0ff */
[----:B------:R0:W-:Y:S04]  /*0430*/  STG.E desc[UR8][R2.64+-0x4], R9 ;  /* 0xfffffc0902007986 */ /* 0x0001e8000c101908 */
[----:B------:R-:W1:Y:S02]  /*0440*/  LDG.E R8, desc[UR8][R4.64+0x8] ;  /* 0x0000080804087981 */ /* 0x000e64000c1e1900 */
[----:B-1----:R-:W-:Y:S02]  /*0450*/  IMAD.IADD R11, R9, 0x1, R8 ;  /* 0x00000001090b7824 */ /* 0x002fe400078e0208 */
[----:B------:R-:W4:Y:S04]  /*0460*/  LDG.E R8, desc[UR8][R2.64] ;  /* 0x0000000802087981 */ /* 0x000f28000c1e1900 */
[----:B------:R1:W-:Y:S04]  /*0470*/  STG.E desc[UR8][R2.64+-0x4], R11 ;  /* 0xfffffc0b02007986 */ /* 0x0003e8000c101908 */
[----:B---3--:R-:W4:Y:S02]  /*0480*/  LDG.E R13, desc[UR8][R4.64+-0xc] ;  /* 0xfffff408040d7981 */ /* 0x008f24000c1e1900 */
        /* <DEDUP_REMOVED lines=11> */
[----:B------:R-:W3:Y:S02]  /*0540*/  LDG.E R8, desc[UR8][R4.64+0x4] ;  /* 0x0000040804087981 */ /* 0x000ee4000c1e1900 */
[----:B---3--:R-:W-:-:S05]  /*0550*/  IADD3 R13, PT, PT, R11, R8, RZ ;  /* 0x000000080b0d7210 */ /* 0x008fca0007ffe0ff */
[----:B------:R3:W-:Y:S04]  /*0560*/  STG.E desc[UR8][R2.64], R13 ;  /* 0x0000000d02007986 */ /* 0x0007e8000c101908 */
[----:B------:R-:W2:Y:S02]  /*0570*/  LDG.E R8, desc[UR8][R4.64+0x8] ;  /* 0x0000080804087981 */ /* 0x000ea4000c1e1900 */
[----:B--2---:R-:W-:-:S05]  /*0580*/  IMAD.IADD R15, R13, 0x1, R8 ;  /* 0x000000010d0f7824 */ /* 0x004fca00078e0208 */
[----:B------:R2:W-:Y:S04]  /*0590*/  STG.E desc[UR8][R2.64], R15 ;  /* 0x0000000f02007986 */ /* 0x0005e8000c101908 */
[----:B------:R-:W0:Y:S02]  /*05a0*/  LDG.E R8, desc[UR8][R4.64+0xc] ;  /* 0x00000c0804087981 */ /* 0x000e24000c1e1900 */
[----:B0-----:R-:W-:Y:S02]  /*05b0*/  IADD3 R9, PT, PT, R15, R8, RZ ;  /* 0x000000080f097210 */ /* 0x001fe40007ffe0ff */
[----:B------:R-:W4:Y:S04]  /*05c0*/  LDG.E R8, desc[UR8][R2.64+0x4] ;  /* 0x0000040802087981 */ /* 0x000f28000c1e1900 */
[----:B------:R0:W-:Y:S04]  /*05d0*/  STG.E desc[UR8][R2.64], R9 ;  /* 0x0000000902007986 */ /* 0x0001e8000c101908 */
[----:B-1----:R-:W4:Y:S02]  /*05e0*/  LDG.E R11, desc[UR8][R4.64+-0x8] ;  /* 0xfffff808040b7981 */ /* 0x002f24000c1e1900 */
[----:B----4-:R-:W-:-:S05]  /*05f0*/  IMAD.IADD R11, R8, 0x1, R11 ;  /* 0x00000001080b7824 */ /* 0x010fca00078e020b */
[----:B------:R1:W-:Y:S04]  /*0600*/  STG.E desc[UR8][R2.64+0x4], R11 ;  /* 0x0000040b02007986 */ /* 0x0003e8000c101908 */
[----:B------:R-:W3:Y:S02]  /*0610*/  LDG.E R8, desc[UR8][R4.64+-0x4] ;  /* 0xfffffc0804087981 */ /* 0x000ee4000c1e1900 */
[----:B---3--:R-:W-:-:S05]  /*0620*/  IADD3 R13, PT, PT, R11, R8, RZ ;  /* 0x000000080b0d7210 */ /* 0x008fca0007ffe0ff */
[----:B------:R3:W-:Y:S04]  /*0630*/  STG.E desc[UR8][R2.64+0x4], R13 ;  /* 0x0000040d02007986 */ /* 0x0007e8000c101908 */
[----:B------:R-:W2:Y:S02]  /*0640*/  LDG.E R8, desc[UR8][R4.64] ;  /* 0x0000000804087981 */ /* 0x000ea4000c1e1900 */
[----:B--2---:R-:W-:-:S05]  /*0650*/  IMAD.IADD R15, R13, 0x1, R8 ;  /* 0x000000010d0f7824 */ /* 0x004fca00078e0208 */
[----:B------:R-:W-:Y:S04]  /*0660*/  STG.E desc[UR8][R2.64+0x4], R15 ;  /* 0x0000040f02007986 */ /* 0x000fe8000c101908 */
[----:B------:R-:W0:Y:S02]  /*0670*/  LDG.E R8, desc[UR8][R4.64+0x4] ;  /* 0x0000040804087981 */ /* 0x000e24000c1e1900 */
[----:B0-----:R-:W-:-:S05]  /*0680*/  IADD3 R9, PT, PT, R15, R8, RZ ;  /* 0x000000080f097210 */ /* 0x001fca0007ffe0ff */
[----:B------:R-:W-:Y:S04]  /*0690*/  STG.E desc[UR8][R2.64+0x4], R9 ;  /* 0x0000040902007986 */ /* 0x000fe8000c101908 */
[----:B------:R-:W1:Y:S02]  /*06a0*/  LDG.E R8, desc[UR8][R4.64+0x8] ;  /* 0x0000080804087981 */ /* 0x000e64000c1e1900 */
[----:B-1----:R-:W-:-:S05]  /*06b0*/  IMAD.IADD R11, R9, 0x1, R8 ;  /* 0x00000001090b7824 */ /* 0x002fca00078e0208 */
[----:B------:R0:W-:Y:S04]  /*06c0*/  STG.E desc[UR8][R2.64+0x4], R11 ;  /* 0x0000040b02007986 */ /* 0x0001e8000c101908 */
[----:B------:R-:W3:Y:S01]  /*06d0*/  LDG.E R8, desc[UR8][R4.64+0xc] ;  /* 0x00000c0804087981 */ /* 0x000ee2000c1e1900 */
[----:B------:R-:W-:Y:S02]  /*06e0*/  IADD3 R7, PT, PT, R7, 0x4, RZ ;  /* 0x0000000407077810 */ /* 0x000fe40007ffe0ff */
[----:B---3--:R-:W-:-:S05]  /*06f0*/  IADD3 R13, PT, PT, R11, R8, RZ ;  /* 0x000000080b0d7210 */ /* 0x008fca0007ffe0ff */
[----:B------:R1:W-:Y:S04]  /*0700*/  STG.E desc[UR8][R2.64+0x4], R13 ;  /* 0x0000040d02007986 */ /* 0x0003e8000c101908 */
[----:B------:R-:W2:Y:S01]  /*0710*/  LDG.E R8, desc[UR8][R4.64+0x10] ;  /* 0x0000100804087981 */ /* 0x000ea2000c1e1900 */
[----:B------:R-:W-:Y:S02]  /*0720*/  ISETP.NE.AND P1, PT, R7, RZ, PT ;  /* 0x000000ff0700720c */ /* 0x000fe40003f25270 */
[----:B------:R-:W-:-:S04]  /*0730*/  IADD3 R12, P3, PT, R2, 0x10, RZ ;  /* 0x00000010020c7810 */ /* 0x000fc80007f7e0ff */
[----:B0-----:R-:W-:Y:S01]  /*0740*/  IADD3.X R11, PT, PT, RZ, R3, RZ, P3, !PT ;  /* 0x00000003ff0b7210 */ /* 0x001fe20001ffe4ff */
[----:B--2---:R-:W-:Y:S01]  /*0750*/  IMAD.IADD R15, R13, 0x1, R8 ;  /* 0x000000010d0f7824 */ /* 0x004fe200078e0208 */
[----:B------:R-:W-:-:S04]  /*0760*/  IADD3 R8, P2, PT, R4, 0x10, RZ ;  /* 0x0000001004087810 */ /* 0x000fc80007f5e0ff */
[----:B------:R1:W-:Y:S01]  /*0770*/  STG.E desc[UR8][R2.64+0x4], R15 ;  /* 0x0000040f02007986 */ /* 0x0003e2000c101908 */
[----:B------:R-:W-:Y:S01]  /*0780*/  IMAD.X R9, RZ, RZ, R5, P2 ;  /* 0x000000ffff097224 */ /* 0x000fe200010e0605 */
[----:B------:R-:W-:Y:S07]  /*0790*/  @P1 BRA `(.L_x_5) ;  /* 0xfffffff800741947 */ /* 0x000fee000383ffff */
.L_x_4:
[----:B0-----:R-:W-:Y:S05]  /*07a0*/  @!P0 EXIT ;  /* 0x000000000000894d */ /* 0x001fea0003800000 */
[----:B------:R-:W-:Y:S02]  /*07b0*/  ISETP.NE.AND P0, PT, R10, 0x1, PT ;  /* 0x000000010a00780c */ /* 0x000fe40003f05270 */
[----:B------:R-:W-:-:S04]  /*07c0*/  LOP3.LUT R6, R6, 0x1, RZ, 0xc0, !PT ;  /* 0x0000000106067812 */ /* 0x000fc800078ec0ff */
[----:B------:R-:W-:-:S07]  /*07d0*/  ISETP.NE.U32.AND P1, PT, R6, 0x1, PT ;  /* 0x000000010600780c */ /* 0x000fce0003f25070 */
[----:B------:R-:W-:Y:S06]  /*07e0*/  @!P0 BRA `(.L_x_6) ;  /* 0x0000000000c48947 */ /* 0x000fec0003800000 */
[----:B-1----:R-:W0:Y:S08]  /*07f0*/  LDC.64 R2, c[0x0][0x388] ;  /* 0x0000e200ff027b82 */ /* 0x002e300000000a00 */
[----:B------:R-:W1:Y:S01]  /*0800*/  LDC.64 R4, c[0x0][0x380] ;  /* 0x0000e000ff047b82 */ /* 0x000e620000000a00 */
[----:B0-----:R-:W-:-:S05]  /*0810*/  IMAD.WIDE.U32 R2, R0, 0x4, R2 ;  /* 0x0000000400027825 */ /* 0x001fca00078e0002 */
[----:B------:R-:W2:Y:S01]  /*0820*/  LDG.E R6, desc[UR8][R2.64] ;  /* 0x0000000802067981 */ /* 0x000ea2000c1e1900 */
[----:B-1----:R-:W-:-:S05]  /*0830*/  IMAD.WIDE.U32 R4, R0, 0x4, R4 ;  /* 0x0000000400047825 */ /* 0x002fca00078e0004 */
        /* <DEDUP_REMOVED lines=10> */
[----:B---3--:R-:W-:-:S05]  /*08e0*/  IADD3 R13, PT, PT, R11, R6, RZ ;  /* 0x000000060b0d7210 */ /* 0x008fca0007ffe0ff */
[----:B------:R3:W-:Y:S04]  /*08f0*/  STG.E desc[UR8][R2.64], R13 ;  /* 0x0000000d02007986 */ /* 0x0007e8000c101908 */
[----:B------:R-:W0:Y:S02]  /*0900*/  LDG.E R6, desc[UR8][R4.64+0x10] ;  /* 0x0000100804067981 */ /* 0x000e24000c1e1900 */
[----:B0-----:R-:W-:-:S05]  /*0910*/  IMAD.IADD R7, R13, 0x1, R6 ;  /* 0x000000010d077824 */ /* 0x001fca00078e0206 */
[----:B------:R0:W-:Y:S04]  /*0920*/  STG.E desc[UR8][R2.64], R7 ;  /* 0x0000000702007986 */ /* 0x0001e8000c101908 */
[----:B------:R-:W1:Y:S02]  /*0930*/  LDG.E R6, desc[UR8][R4.64+0x14] ;  /* 0x0000140804067981 */ /* 0x000e64000c1e1900 */
[----:B-1----:R-:W-:-:S05]  /*0940*/  IADD3 R9, PT, PT, R7, R6, RZ ;  /* 0x0000000607097210 */ /* 0x002fca0007ffe0ff */
[----:B------:R1:W-:Y:S04]  /*0950*/  STG.E desc[UR8][R2.64], R9 ;  /* 0x0000000902007986 */ /* 0x0003e8000c101908 */
[----:B------:R-:W2:Y:S02]  /*0960*/  LDG.E R6, desc[UR8][R4.64+0x18] ;  /* 0x0000180804067981 */ /* 0x000ea4000c1e1900 */
[----:B--2---:R-:W-:Y:S02]  /*0970*/  IMAD.IADD R11, R9, 0x1, R6 ;  /* 0x00000001090b7824 */ /* 0x004fe400078e0206 */
[----:B------:R-:W2:Y:S04]  /*0980*/  LDG.E R6, desc[UR8][R2.64+0x4] ;  /* 0x0000040802067981 */ /* 0x000ea8000c1e1900 */
[----:B------:R4:W-:Y:S04]  /*0990*/  STG.E desc[UR8][R2.64], R11 ;  /* 0x0000000b02007986 */ /* 0x0009e8000c101908 */
[----:B---3--:R-:W2:Y:S02]  /*09a0*/  LDG.E R13, desc[UR8][R4.64+0x4] ;  /* 0x00000408040d7981 */ /* 0x008ea4000c1e1900 */
[----:B--2---:R-:W-:-:S05]  /*09b0*/  IADD3 R13, PT, PT, R6, R13, RZ ;  /* 0x0000000d060d7210 */ /* 0x004fca0007ffe0ff */
[----:B------:R2:W-:Y:S04]  /*09c0*/  STG.E desc[UR8][R2.64+0x4], R13 ;  /* 0x0000040d02007986 */ /* 0x0005e8000c101908 */
[----:B------:R-:W0:Y:S02]  /*09d0*/  LDG.E R6, desc[UR8][R4.64+0x8] ;  /* 0x0000080804067981 */ /* 0x000e24000c1e1900 */
[----:B0-----:R-:W-:-:S05]  /*09e0*/  IMAD.IADD R7, R13, 0x1, R6 ;  /* 0x000000010d077824 */ /* 0x001fca00078e0206 */
[----:B------:R0:W-:Y:S04]  /*09f0*/  STG.E desc[UR8][R2.64+0x4], R7 ;  /* 0x0000040702007986 */ /* 0x0001e8000c101908 */
[----:B------:R-:W1:Y:S02]  /*0a00*/  LDG.E R6, desc[UR8][R4.64+0xc] ;  /* 0x00000c0804067981 */ /* 0x000e64000c1e1900 */
[----:B-1----:R-:W-:-:S05]  /*0a10*/  IADD3 R9, PT, PT, R7, R6, RZ ;  /* 0x0000000607097210 */ /* 0x002fca0007ffe0ff */
[----:B------:R1:W-:Y:S04]  /*0a20*/  STG.E desc[UR8][R2.64+0x4], R9 ;  /* 0x0000040902007986 */ /* 0x0003e8000c101908 */
[----:B------:R-:W4:Y:S02]  /*0a30*/  LDG.E R6, desc[UR8][R4.64+0x10] ;  /* 0x0000100804067981 */ /* 0x000f24000c1e1900 */
[----:B----4-:R-:W-:-:S05]  /*0a40*/  IMAD.IADD R11, R9, 0x1, R6 ;  /* 0x00000001090b7824 */ /* 0x010fca00078e0206 */
[----:B------:R3:W-:Y:S04]  /*0a50*/  STG.E desc[UR8][R2.64+0x4], R11 ;  /* 0x0000040b02007986 */ /* 0x0007e8000c101908 */
[----:B------:R-:W2:Y:S02]  /*0a60*/  LDG.E R6, desc[UR8][R4.64+0x14] ;  /* 0x0000140804067981 */ /* 0x000ea4000c1e1900 */
[----:B--2---:R-:W-:-:S05]  /*0a70*/  IADD3 R13, PT, PT, R11, R6, RZ ;  /* 0x000000060b0d7210 */ /* 0x004fca0007ffe0ff */
[----:B------:R3:W-:Y:S04]  /*0a80*/  STG.E desc[UR8][R2.64+0x4], R13 ;  /* 0x0000040d02007986 */ /* 0x0007e8000c101908 */
[----:B------:R-:W0:Y:S02]  /*0a90*/  LDG.E R6, desc[UR8][R4.64+0x18] ;  /* 0x0000180804067981 */ /* 0x000e24000c1e1900 */
[----:B0-----:R-:W-:-:S05]  /*0aa0*/  IMAD.IADD R7, R13, 0x1, R6 ;  /* 0x000000010d077824 */ /* 0x001fca00078e0206 */
[----:B------:R3:W-:Y:S04]  /*0ab0*/  STG.E desc[UR8][R2.64+0x4], R7 ;  /* 0x0000040702007986 */ /* 0x0007e8000c101908 */
[----:B------:R-:W1:Y:S01]  /*0ac0*/  LDG.E R6, desc[UR8][R4.64+0x1c] ;  /* 0x00001c0804067981 */ /* 0x000e62000c1e1900 */
[----:B------:R-:W-:Y:S01]  /*0ad0*/  VIADD R0, R0, 0x2 ;  /* 0x0000000200007836 */ /* 0x000fe20000000000 */
[----:B-1----:R-:W-:-:S05]  /*0ae0*/  IADD3 R9, PT, PT, R7, R6, RZ ;  /* 0x0000000607097210 */ /* 0x002fca0007ffe0ff */
[----:B------:R3:W-:Y:S02]  /*0af0*/  STG.E desc[UR8][R2.64+0x4], R9 ;  /* 0x0000040902007986 */ /* 0x0007e4000c101908 */
.L_x_6:
[----:B------:R-:W-:Y:S05]  /*0b00*/  @P1 EXIT ;  /* 0x000000000000194d */ /* 0x000fea0003800000 */
[----:B-1-3--:R-:W0:Y:S08]  /*0b10*/  LDC.64 R2, c[0x0][0x388] ;  /* 0x0000e200ff027b82 */ /* 0x00ae300000000a00 */
[----:B------:R-:W1:Y:S01]  /*0b20*/  LDC.64 R4, c[0x0][0x380] ;  /* 0x0000e000ff047b82 */ /* 0x000e620000000a00 */
[----:B0-----:R-:W-:-:S04]  /*0b30*/  IMAD.WIDE.U32 R2, R0, 0x4, R2 ;  /* 0x0000000400027825 */ /* 0x001fc800078e0002 */
[----:B-1----:R-:W-:Y:S02]  /*0b40*/  IMAD.WIDE R4, R0, 0x4, R4 ;  /* 0x0000000400047825 */ /* 0x002fe400078e0204 */
[----:B------:R-:W2:Y:S04]  /*0b50*/  LDG.E R0, desc[UR8][R2.64] ;  /* 0x0000000802007981 */ /* 0x000ea8000c1e1900 */
[----:B------:R-:W2:Y:S02]  /*0b60*/  LDG.E R7, desc[UR8][R4.64] ;  /* 0x0000000804077981 */ /* 0x000ea4000c1e1900 */
[----:B--2---:R-:W-:-:S05]  /*0b70*/  IADD3 R7, PT, PT, R0, R7, RZ ;  /* 0x0000000700077210 */ /* 0x004fca0007ffe0ff */
[----:B------:R0:W-:Y:S04]  /*0b80*/  STG.E desc[UR8][R2.64], R7 ;  /* 0x0000000702007986 */ /* 0x0001e8000c101908 */
[----:B------:R-:W2:Y:S02]  /*0b90*/  LDG.E R0, desc[UR8][R4.64+0x4] ;  /* 0x0000040804007981 */ /* 0x000ea4000c1e1900 */
[----:B--2---:R-:W-:-:S05]  /*0ba0*/  IMAD.IADD R9, R7, 0x1, R0 ;  /* 0x0000000107097824 */ /* 0x004fca00078e0200 */
[----:B------:R1:W-:Y:S04]  /*0bb0*/  STG.E desc[UR8][R2.64], R9 ;  /* 0x0000000902007986 */ /* 0x0003e8000c101908 */
[----:B------:R-:W2:Y:S02]  /*0bc0*/  LDG.E R0, desc[UR8][R4.64+0x8] ;  /* 0x0000080804007981 */ /* 0x000ea4000c1e1900 */
[----:B--2---:R-:W-:-:S05]  /*0bd0*/  IADD3 R11, PT, PT, R9, R0, RZ ;  /* 0x00000000090b7210 */ /* 0x004fca0007ffe0ff */
[----:B------:R2:W-:Y:S04]  /*0be0*/  STG.E desc[UR8][R2.64], R11 ;  /* 0x0000000b02007986 */ /* 0x0005e8000c101908 */
[----:B------:R-:W3:Y:S02]  /*0bf0*/  LDG.E R0, desc[UR8][R4.64+0xc] ;  /* 0x00000c0804007981 */ /* 0x000ee4000c1e1900 */
[----:B---3--:R-:W-:-:S05]  /*0c00*/  IMAD.IADD R13, R11, 0x1, R0 ;  /* 0x000000010b0d7824 */ /* 0x008fca00078e0200 */
[----:B------:R-:W-:Y:S04]  /*0c10*/  STG.E desc[UR8][R2.64], R13 ;  /* 0x0000000d02007986 */ /* 0x000fe8000c101908 */
[----:B------:R-:W0:Y:S02]  /*0c20*/  LDG.E R0, desc[UR8][R4.64+0x10] ;  /* 0x0000100804007981 */ /* 0x000e24000c1e1900 */
[----:B0-----:R-:W-:-:S05]  /*0c30*/  IADD3 R7, PT, PT, R13, R0, RZ ;  /* 0x000000000d077210 */ /* 0x001fca0007ffe0ff */
[----:B------:R-:W-:Y:S04]  /*0c40*/  STG.E desc[UR8][R2.64], R7 ;  /* 0x0000000702007986 */ /* 0x000fe8000c101908 */
[----:B------:R-:W1:Y:S02]  /*0c50*/  LDG.E R0, desc[UR8][R4.64+0x14] ;  /* 0x0000140804007981 */ /* 0x000e64000c1e1900 */
[----:B-1----:R-:W-:-:S05]  /*0c60*/  IMAD.IADD R9, R7, 0x1, R0 ;  /* 0x0000000107097824 */ /* 0x002fca00078e0200 */
[----:B------:R-:W-:Y:S04]  /*0c70*/  STG.E desc[UR8][R2.64], R9 ;  /* 0x0000000902007986 */ /* 0x000fe8000c101908 */
[----:B------:R-:W2:Y:S02]  /*0c80*/  LDG.E R0, desc[UR8][R4.64+0x18] ;  /* 0x0000180804007981 */ /* 0x000ea4000c1e1900 */
[----:B--2---:R-:W-:-:S05]  /*0c90*/  IADD3 R11, PT, PT, R9, R0, RZ ;  /* 0x00000000090b7210 */ /* 0x004fca0007ffe0ff */
[----:B------:R-:W-:Y:S01]  /*0ca0*/  STG.E desc[UR8][R2.64], R11 ;  /* 0x0000000b02007986 */ /* 0x000fe2000c101908 */
[----:B------:R-:W-:Y:S05]  /*0cb0*/  EXIT ;  /* 0x000000000000794d */ /* 0x000fea0003800000 */
.L_x_7:
        /* <DEDUP_REMOVED lines=12> */
.L_x_10:


//--------------------- .nv.shared._Z14faster_stencilPiS_i --------------------------
	.section	.nv.shared._Z14faster_stencilPiS_i,"aw",@nobits
	.sectionflags	@""
	.align	4
.nv.shared._Z14faster_stencilPiS_i:
	.zero		3096


//--------------------- .nv.shared.reserved.0     --------------------------
	.section	.nv.shared.reserved.0,"aw",@nobits
	.weak		__nv_reservedSMEM_offset_0_alias
	.size		__nv_reservedSMEM_offset_0_alias, 0, 64
	.other		__nv_reservedSMEM_offset_0_alias,@"STO_CUDA_RESERVED_SHARED STV_DEFAULT"
__nv_reservedSMEM_offset_0_alias:
	.zero		0
	.zero		64


//--------------------- .nv.constant0._Z14faster_stencilPiS_i --------------------------
	.section	.nv.constant0._Z14faster_stencilPiS_i,"a",@progbits
	.sectionflags	@""
	.align	4
.nv.constant0._Z14faster_stencilPiS_i:
	.zero		916


//--------------------- .nv.constant0._Z23multiplethreads_stencilPiS_i --------------------------
	.section	.nv.constant0._Z23multiplethreads_stencilPiS_i,"a",@progbits
	.sectionflags	@""
	.align	4
.nv.constant0._Z23multiplethreads_stencilPiS_i:
	.zero		916


//--------------------- .nv.constant0._Z20singlethread_stencilPiS_i --------------------------
	.section	.nv.constant0._Z20singlethread_stencilPiS_i,"a",@progbits
	.sectionflags	@""
	.align	4
.nv.constant0._Z20singlethread_stencilPiS_i:
	.zero		916


//--------------------- SYMBOLS --------------------------

	.type		.nv.reservedSmem.offset0,@object
	.size		.nv.reservedSmem.offset0,0x4
	.type		.nv.reservedSmem.cap,@object
	.size		.nv.reservedSmem.cap,0x4
